	.headerflags	@"EF_CUDA_TEXMODE_UNIFIED EF_CUDA_64BIT_ADDRESS EF_CUDA_ACCELERATORS EF_CUDA_SM90 EF_CUDA_VIRTUAL_SM(EF_CUDA_SM90)"
	.elftype	@"ET_EXEC"


//--------------------- .nv.info                  --------------------------
	.section	.nv.info,"",@"SHT_CUDA_INFO"
	.align	4


	//----- nvinfo : EIATTR_REGCOUNT
	.align		4
        /*0000*/ 	.byte	0x04, 0x2f
        /*0002*/ 	.short	(.L_4 - .L_3)
	.align		4
.L_3:
        /*0004*/ 	.word	index@(triton_red_fused__to_copy_add_div_embedding_dense_backward_mul_pow_sum_13)
        /*0008*/ 	.word	0x0000002d


	//----- nvinfo : EIATTR_MIN_STACK_SIZE
	.align		4
.L_4:
        /*000c*/ 	.byte	0x04, 0x12
        /*000e*/ 	.short	(.L_6 - .L_5)
	.align		4
.L_5:
        /*0010*/ 	.word	index@(triton_red_fused__to_copy_add_div_embedding_dense_backward_mul_pow_sum_13)
        /*0014*/ 	.word	0x00000000


	//----- nvinfo : EIATTR_FRAME_SIZE
	.align		4
.L_6:
        /*0018*/ 	.byte	0x04, 0x11
        /*001a*/ 	.short	(.L_8 - .L_7)
	.align		4
.L_7:
        /*001c*/ 	.word	index@(triton_red_fused__to_copy_add_div_embedding_dense_backward_mul_pow_sum_13)
        /*0020*/ 	.word	0x00000000


	//----- nvinfo : EIATTR_MIN_STACK_SIZE
	.align		4
.L_8:
        /*0024*/ 	.byte	0x04, 0x12
        /*0026*/ 	.short	(.L_10 - .L_9)
	.align		4
.L_9:
        /*0028*/ 	.word	index@(triton_red_fused__to_copy_add_div_embedding_dense_backward_mul_pow_sum_13)
        /*002c*/ 	.word	0x00000000
.L_10:


//--------------------- .nv.info.triton_red_fused__to_copy_add_div_embedding_dense_backward_mul_pow_sum_13 --------------------------
	.section	.nv.info.triton_red_fused__to_copy_add_div_embedding_dense_backward_mul_pow_sum_13,"",@"SHT_CUDA_INFO"
	.sectionflags	@""
	.align	4


	//----- nvinfo : EIATTR_CUDA_API_VERSION
	.align		4
        /*0000*/ 	.byte	0x04, 0x37
        /*0002*/ 	.short	(.L_12 - .L_11)
.L_11:
        /*0004*/ 	.word	0x0000007c


	//----- nvinfo : EIATTR_KPARAM_INFO
	.align		4
.L_12:
        /*0008*/ 	.byte	0x04, 0x17
        /*000a*/ 	.short	(.L_14 - .L_13)
.L_13:
        /*000c*/ 	.word	0x00000000
        /*0010*/ 	.short	0x000b
        /*0012*/ 	.short	0x0050
        /*0014*/ 	.byte	0x00, 0xf4, 0x21, 0x00


	//----- nvinfo : EIATTR_KPARAM_INFO
	.align		4
.L_14:
        /*0018*/ 	.byte	0x04, 0x17
        /*001a*/ 	.short	(.L_16 - .L_15)
.L_15:
        /*001c*/ 	.word	0x00000000
        /*0020*/ 	.short	0x000a
        /*0022*/ 	.short	0x004c
        /*0024*/ 	.byte	0x00, 0xf0, 0x11, 0x00


	//----- nvinfo : EIATTR_KPARAM_INFO
	.align		4
.L_16:
        /*0028*/ 	.byte	0x04, 0x17
        /*002a*/ 	.short	(.L_18 - .L_17)
.L_17:
        /*002c*/ 	.word	0x00000000
        /*0030*/ 	.short	0x0009
        /*0032*/ 	.short	0x0048
        /*0034*/ 	.byte	0x00, 0xf0, 0x11, 0x00


	//----- nvinfo : EIATTR_KPARAM_INFO
	.align		4
.L_18:
        /*0038*/ 	.byte	0x04, 0x17
        /*003a*/ 	.short	(.L_20 - .L_19)
.L_19:
        /*003c*/ 	.word	0x00000000
        /*0040*/ 	.short	0x0008
        /*0042*/ 	.short	0x0040
        /*0044*/ 	.byte	0x00, 0xf4, 0x21, 0x00


	//----- nvinfo : EIATTR_KPARAM_INFO
	.align		4
.L_20:
        /*0048*/ 	.byte	0x04, 0x17
        /*004a*/ 	.short	(.L_22 - .L_21)
.L_21:
        /*004c*/ 	.word	0x00000000
        /*0050*/ 	.short	0x0007
        /*0052*/ 	.short	0x0038
        /*0054*/ 	.byte	0x00, 0xf4, 0x21, 0x00


	//----- nvinfo : EIATTR_KPARAM_INFO
	.align		4
.L_22:
        /*0058*/ 	.byte	0x04, 0x17
        /*005a*/ 	.short	(.L_24 - .L_23)
.L_23:
        /*005c*/ 	.word	0x00000000
        /*0060*/ 	.short	0x0006
        /*0062*/ 	.short	0x0030
        /*0064*/ 	.byte	0x00, 0xf4, 0x21, 0x00


	//----- nvinfo : EIATTR_KPARAM_INFO
	.align		4
.L_24:
        /*0068*/ 	.byte	0x04, 0x17
        /*006a*/ 	.short	(.L_26 - .L_25)
.L_25:
        /*006c*/ 	.word	0x00000000
        /*0070*/ 	.short	0x0005
        /*0072*/ 	.short	0x0028
        /*0074*/ 	.byte	0x00, 0xf4, 0x21, 0x00


	//----- nvinfo : EIATTR_KPARAM_INFO
	.align		4
.L_26:
        /*0078*/ 	.byte	0x04, 0x17
        /*007a*/ 	.short	(.L_28 - .L_27)
.L_27:
        /*007c*/ 	.word	0x00000000
        /*0080*/ 	.short	0x0004
        /*0082*/ 	.short	0x0020
        /*0084*/ 	.byte	0x00, 0xf4, 0x21, 0x00


	//----- nvinfo : EIATTR_KPARAM_INFO
	.align		4
.L_28:
        /*0088*/ 	.byte	0x04, 0x17
        /*008a*/ 	.short	(.L_30 - .L_29)
.L_29:
        /*008c*/ 	.word	0x00000000
        /*0090*/ 	.short	0x0003
        /*0092*/ 	.short	0x0018
        /*0094*/ 	.byte	0x00, 0xf4, 0x21, 0x00


	//----- nvinfo : EIATTR_KPARAM_INFO
	.align		4
.L_30:
        /*0098*/ 	.byte	0x04, 0x17
        /*009a*/ 	.short	(.L_32 - .L_31)
.L_31:
        /*009c*/ 	.word	0x00000000
        /*00a0*/ 	.short	0x0002
        /*00a2*/ 	.short	0x0010
        /*00a4*/ 	.byte	0x00, 0xf4, 0x21, 0x00


	//----- nvinfo : EIATTR_KPARAM_INFO
	.align		4
.L_32:
        /*00a8*/ 	.byte	0x04, 0x17
        /*00aa*/ 	.short	(.L_34 - .L_33)
.L_33:
        /*00ac*/ 	.word	0x00000000
        /*00b0*/ 	.short	0x0001
        /*00b2*/ 	.short	0x0008
        /*00b4*/ 	.byte	0x00, 0xf4, 0x21, 0x00


	//----- nvinfo : EIATTR_KPARAM_INFO
	.align		4
.L_34:
        /*00b8*/ 	.byte	0x04, 0x17
        /*00ba*/ 	.short	(.L_36 - .L_35)
.L_35:
        /*00bc*/ 	.word	0x00000000
        /*00c0*/ 	.short	0x0000
        /*00c2*/ 	.short	0x0000
        /*00c4*/ 	.byte	0x00, 0xf4, 0x21, 0x00


	//----- nvinfo : EIATTR_SPARSE_MMA_MASK
	.align		4
.L_36:
        /*00c8*/ 	.byte	0x03, 0x50
        /*00ca*/ 	.short	0x0000


	//----- nvinfo : EIATTR_MAXREG_COUNT
	.align		4
        /*00cc*/ 	.byte	0x03, 0x1b
        /*00ce*/ 	.short	0x0080


	//----- nvinfo : EIATTR_EXTERNS
	.align		4
        /*00d0*/ 	.byte	0x04, 0x0f
        /*00d2*/ 	.short	(.L_38 - .L_37)


	//   ....[0]....
	.align		4
.L_37:
        /*00d4*/ 	.word	index@(__assertfail)


	//----- nvinfo : EIATTR_COOP_GROUP_MASK_REGIDS
	.align		4
.L_38:
        /*00d8*/ 	.byte	0x04, 0x29
        /*00da*/ 	.short	(.L_40 - .L_39)


	//   ....[0]....
.L_39:
        /*00dc*/ 	.word	0xffffffff


	//   ....[1]....
        /*00e0*/ 	.word	0xffffffff


	//   ....[2]....
        /*00e4*/ 	.word	0xffffffff


	//   ....[3]....
        /*00e8*/ 	.word	0xffffffff


	//   ....[4]....
        /*00ec*/ 	.word	0xffffffff


	//   ....[5]....
        /*00f0*/ 	.word	0xffffffff


	//   ....[6]....
        /*00f4*/ 	.word	0xffffffff


	//   ....[7]....
        /*00f8*/ 	.word	0xffffffff


	//   ....[8]....
        /*00fc*/ 	.word	0xffffffff


	//----- nvinfo : EIATTR_COOP_GROUP_INSTR_OFFSETS
	.align		4
.L_40:
        /*0100*/ 	.byte	0x04, 0x28
        /*0102*/ 	.short	(.L_42 - .L_41)


	//   ....[0]....
.L_41:
        /*0104*/ 	.word	0x00000760


	//   ....[1]....
        /*0108*/ 	.word	0x00000780


	//   ....[2]....
        /*010c*/ 	.word	0x000007a0


	//   ....[3]....
        /*0110*/ 	.word	0x000007c0


	//   ....[4]....
        /*0114*/ 	.word	0x000007f0


	//   ....[5]....
        /*0118*/ 	.word	0x000008a0


	//   ....[6]....
        /*011c*/ 	.word	0x000008c0


	//   ....[7]....
        /*0120*/ 	.word	0x000008e0


	//   ....[8]....
        /*0124*/ 	.word	0x00000930


	//----- nvinfo : EIATTR_SYSCALL_OFFSETS
	.align		4
.L_42:
        /*0128*/ 	.byte	0x04, 0x46
        /*012a*/ 	.short	(.L_44 - .L_43)


	//   ....[0]....
.L_43:
        /*012c*/ 	.word	0x00000c30


	//----- nvinfo : EIATTR_EXIT_INSTR_OFFSETS
	.align		4
.L_44:
        /*0130*/ 	.byte	0x04, 0x1c
        /*0132*/ 	.short	(.L_46 - .L_45)


	//   ....[0]....
.L_45:
        /*0134*/ 	.word	0x00001570


	//   ....[1]....
        /*0138*/ 	.word	0x00001590


	//----- nvinfo : EIATTR_REQNTID
	.align		4
.L_46:
        /*013c*/ 	.byte	0x04, 0x10
        /*013e*/ 	.short	(.L_48 - .L_47)
.L_47:
        /*0140*/ 	.word	0x00000200
        /*0144*/ 	.word	0x00000001
        /*0148*/ 	.word	0x00000001


	//----- nvinfo : EIATTR_CBANK_PARAM_SIZE
	.align		4
.L_48:
        /*014c*/ 	.byte	0x03, 0x19
        /*014e*/ 	.short	0x0058


	//----- nvinfo : EIATTR_PARAM_CBANK
	.align		4
        /*0150*/ 	.byte	0x04, 0x0a
        /*0152*/ 	.short	(.L_50 - .L_49)
	.align		4
.L_49:
        /*0154*/ 	.word	index@(.nv.constant0.triton_red_fused__to_copy_add_div_embedding_dense_backward_mul_pow_sum_13)
        /*0158*/ 	.short	0x0210
        /*015a*/ 	.short	0x0058


	//----- nvinfo : EIATTR_SW_WAR
	.align		4
.L_50:
        /*015c*/ 	.byte	0x04, 0x36
        /*015e*/ 	.short	(.L_52 - .L_51)
.L_51:
        /*0160*/ 	.word	0x00000008
.L_52:


//--------------------- .nv.callgraph             --------------------------
	.section	.nv.callgraph,"",@"SHT_CUDA_CALLGRAPH"
	.align	4
	.sectionentsize	8
	.align		4
        /*0000*/ 	.word	0x00000000
	.align		4
        /*0004*/ 	.word	0xffffffff
	.align		4
        /*0008*/ 	.word	index@(triton_red_fused__to_copy_add_div_embedding_dense_backward_mul_pow_sum_13)
	.align		4
        /*000c*/ 	.word	index@(__assertfail)
	.align		4
        /*0010*/ 	.word	0x00000000
	.align		4
        /*0014*/ 	.word	0xfffffffe
	.align		4
        /*0018*/ 	.word	0x00000000
	.align		4
        /*001c*/ 	.word	0xfffffffd
	.align		4
        /*0020*/ 	.word	0x00000000
	.align		4
        /*0024*/ 	.word	0xfffffffc


//--------------------- .nv.constant4             --------------------------
	.section	.nv.constant4,"a",@progbits
	.align	8
	.align		8
.nv.constant4:
        /*0000*/ 	.dword	__assertfail
	.align		8
        /*0008*/ 	.dword	assertFunc_0
	.align		8
        /*0010*/ 	.dword	assertFile_0
	.align		8
        /*0018*/ 	.dword	assertMessage_0


//--------------------- .text.triton_red_fused__to_copy_add_div_embedding_dense_backward_mul_pow_sum_13 --------------------------
	.section	.text.triton_red_fused__to_copy_add_div_embedding_dense_backward_mul_pow_sum_13,"ax",@progbits
	.sectionflags	@"SHF_BARRIERS=1"
	.align	128
        .global         triton_red_fused__to_copy_add_div_embedding_dense_backward_mul_pow_sum_13
        .type           triton_red_fused__to_copy_add_div_embedding_dense_backward_mul_pow_sum_13,@function
        .size           triton_red_fused__to_copy_add_div_embedding_dense_backward_mul_pow_sum_13,(.L_x_3 - triton_red_fused__to_copy_add_div_embedding_dense_backward_mul_pow_sum_13)
        .other          triton_red_fused__to_copy_add_div_embedding_dense_backward_mul_pow_sum_13,@"STO_CUDA_ENTRY STV_DEFAULT"
triton_red_fused__to_copy_add_div_embedding_dense_backward_mul_pow_sum_13:
.text.triton_red_fused__to_copy_add_div_embedding_dense_backward_mul_pow_sum_13:
[----:B------:R-:W0:Y:S01]  /*0000*/  LDC R1, c[0x0][0x28] ;  /* 0x00000a00ff017b82 */ /* 0x000e220000000800 */
[----:B------:R-:W1:Y:S07]  /*0010*/  S2R R9, SR_TID.X ;  /* 0x0000000000097919 */ /* 0x000e6e0000002100 */
[----:B------:R-:W2:Y:S01]  /*0020*/  LDC.64 R24, c[0x0][0x210] ;  /* 0x00008400ff187b82 */ /* 0x000ea20000000a00 */
[----:B------:R-:W-:Y:S01]  /*0030*/  ULDC UR8, c[0x0][0x258] ;  /* 0x0000960000087ab9 */ /* 0x000fe20000000800 */
[----:B------:R-:W-:Y:S01]  /*0040*/  CS2R R36, SRZ ;  /* 0x0000000000247805 */ /* 0x000fe2000001ff00 */
[----:B------:R-:W3:Y:S01]  /*0050*/  S2R R6, SR_CTAID.X ;  /* 0x0000000000067919 */ /* 0x000ee20000002500 */
[----:B------:R-:W-:Y:S01]  /*0060*/  CS2R R34, SRZ ;  /* 0x0000000000227805 */ /* 0x000fe2000001ff00 */
[----:B------:R-:W-:-:S03]  /*0070*/  ULDC.64 UR6, c[0x0][0x208] ;  /* 0x0000820000067ab9 */ /* 0x000fc60000000a00 */
[----:B------:R-:W4:Y:S08]  /*0080*/  LDC.64 R22, c[0x0][0x218] ;  /* 0x00008600ff167b82 */ /* 0x000f300000000a00 */
[----:B------:R-:W5:Y:S08]  /*0090*/  LDC.64 R18, c[0x0][0x220] ;  /* 0x00008800ff127b82 */ /* 0x000f700000000a00 */
[----:B------:R-:W5:Y:S01]  /*00a0*/  LDC.64 R16, c[0x0][0x228] ;  /* 0x00008a00ff107b82 */ /* 0x000f620000000a00 */
[----:B-1----:R-:W-:-:S07]  /*00b0*/  SHF.L.U32 R9, R9, 0x2, RZ ;  /* 0x0000000209097819 */ /* 0x002fce00000006ff */
[----:B------:R-:W1:Y:S01]  /*00c0*/  LDC.64 R14, c[0x0][0x230] ;  /* 0x00008c00ff0e7b82 */ /* 0x000e620000000a00 */
[----:B------:R-:W-:Y:S02]  /*00d0*/  LOP3.LUT R9, R9, 0x7fc, RZ, 0xc0, !PT ;  /* 0x000007fc09097812 */ /* 0x000fe400078ec0ff */
[C---:B---3--:R-:W-:Y:S02]  /*00e0*/  ISETP.GE.AND P1, PT, R6.reuse, UR8, PT ;  /* 0x0000000806007c0c */ /* 0x048fe4000bf26270 */
[----:B------:R-:W-:-:S05]  /*00f0*/  LEA R7, R6, R9, 0xc ;  /* 0x0000000906077211 */ /* 0x000fca00078e60ff */
[----:B--2---:R-:W-:-:S04]  /*0100*/  IMAD.WIDE R24, R7, 0x2, R24 ;  /* 0x0000000207187825 */ /* 0x004fc800078e0218 */
[----:B----4-:R-:W-:Y:S02]  /*0110*/  IMAD.WIDE R22, R7, 0x2, R22 ;  /* 0x0000000207167825 */ /* 0x010fe400078e0216 */
[----:B------:R-:W2:Y:S01]  /*0120*/  @!P1 LDG.E.EL.64 R36, desc[UR6][R24.64] ;  /* 0x0000000618249981 */ /* 0x000ea2000c2e1b00 */
[----:B------:R-:W-:-:S03]  /*0130*/  CS2R R32, SRZ ;  /* 0x0000000000207805 */ /* 0x000fc6000001ff00 */
[----:B------:R-:W3:Y:S01]  /*0140*/  @!P1 LDG.E.EL.64 R34, desc[UR6][R22.64] ;  /* 0x0000000616229981 */ /* 0x000ee2000c2e1b00 */
[----:B0----5:R-:W-:-:S04]  /*0150*/  IMAD.WIDE R18, R7, 0x2, R18 ;  /* 0x0000000207127825 */ /* 0x021fc800078e0212 */
[----:B------:R-:W-:Y:S01]  /*0160*/  IMAD.WIDE.U32 R16, R9, 0x2, R16 ;  /* 0x0000000209107825 */ /* 0x000fe200078e0010 */
[----:B------:R-:W4:Y:S01]  /*0170*/  @!P1 LDG.E.EL.64 R32, desc[UR6][R18.64] ;  /* 0x0000000612209981 */ /* 0x000f22000c2e1b00 */
[----:B------:R-:W-:Y:S02]  /*0180*/  CS2R R30, SRZ ;  /* 0x00000000001e7805 */ /* 0x000fe4000001ff00 */
[----:B-1----:R-:W-:Y:S01]  /*0190*/  IMAD.WIDE R14, R7, 0x2, R14 ;  /* 0x00000002070e7825 */ /* 0x002fe200078e020e */
[----:B------:R-:W5:Y:S01]  /*01a0*/  LDG.E.EL.64 R2, desc[UR6][R16.64] ;  /* 0x0000000610027981 */ /* 0x000f62000c2e1b00 */
[----:B------:R-:W-:Y:S02]  /*01b0*/  CS2R R28, SRZ ;  /* 0x00000000001c7805 */ /* 0x000fe4000001ff00 */
[----:B------:R-:W-:Y:S01]  /*01c0*/  CS2R R26, SRZ ;  /* 0x00000000001a7805 */ /* 0x000fe2000001ff00 */
[----:B------:R-:W5:Y:S01]  /*01d0*/  @!P1 LDG.E.EL.64 R30, desc[UR6][R14.64] ;  /* 0x000000060e1e9981 */ /* 0x000f62000c2e1b00 */
[----:B------:R-:W-:-:S03]  /*01e0*/  CS2R R12, SRZ ;  /* 0x00000000000c7805 */ /* 0x000fc6000001ff00 */
[----:B------:R-:W5:Y:S04]  /*01f0*/  @!P1 LDG.E.EL.64 R28, desc[UR6][R22.64+0x1000] ;  /* 0x00100006161c9981 */ /* 0x000f68000c2e1b00 */
[----:B------:R-:W5:Y:S04]  /*0200*/  @!P1 LDG.E.EL.64 R26, desc[UR6][R24.64+0x1000] ;  /* 0x00100006181a9981 */ /* 0x000f68000c2e1b00 */
[----:B------:R-:W5:Y:S01]  /*0210*/  @!P1 LDG.E.EL.64 R12, desc[UR6][R18.64+0x1000] ;  /* 0x00100006120c9981 */ /* 0x000f62000c2e1b00 */
[----:B------:R-:W-:-:S03]  /*0220*/  CS2R R20, SRZ ;  /* 0x0000000000147805 */ /* 0x000fc6000001ff00 */
[----:B------:R-:W5:Y:S04]  /*0230*/  LDG.E.EL.64 R10, desc[UR6][R16.64+0x1000] ;  /* 0x00100006100a7981 */ /* 0x000f68000c2e1b00 */
[----:B------:R-:W5:Y:S01]  /*0240*/  @!P1 LDG.E.EL.64 R20, desc[UR6][R14.64+0x1000] ;  /* 0x001000060e149981 */ /* 0x000f62000c2e1b00 */
[----:B------:R-:W0:Y:S01]  /*0250*/  S2UR UR5, SR_CgaCtaId ;  /* 0x00000000000579c3 */ /* 0x000e220000008800 */
[----:B------:R-:W-:Y:S02]  /*0260*/  UMOV UR4, 0x400 ;  /* 0x0000040000047882 */ /* 0x000fe40000000000 */
[----:B0-----:R-:W-:Y:S01]  /*0270*/  UPRMT UR4, UR5, 0x654, UR4 ;  /* 0x0000065405047896 */ /* 0x001fe20008000004 */
[----:B--2---:R-:W-:Y:S02]  /*0280*/  HADD2.F32 R0, -RZ, R36.H0_H0 ;  /* 0x20000024ff007230 */ /* 0x004fe40000004100 */
[----:B---3--:R-:W-:-:S02]  /*0290*/  HADD2.F32 R7, -RZ, R34.H0_H0 ;  /* 0x20000022ff077230 */ /* 0x008fc40000004100 */
[----:B------:R-:W-:Y:S02]  /*02a0*/  HADD2.F32 R8, -RZ, R35.H1_H1 ;  /* 0x30000023ff087230 */ /* 0x000fe40000004100 */
[----:B------:R-:W-:Y:S02]  /*02b0*/  HADD2.F32 R4, -RZ, R37.H0_H0 ;  /* 0x20000025ff047230 */ /* 0x000fe40000004100 */
[----:B------:R-:W-:Y:S01]  /*02c0*/  FADD R39, R0, R7 ;  /* 0x0000000700277221 */ /* 0x000fe20000000000 */
[----:B------:R-:W-:Y:S02]  /*02d0*/  HADD2.F32 R35, -RZ, R35.H0_H0 ;  /* 0x20000023ff237230 */ /* 0x000fe40000004100 */
[----:B------:R-:W-:Y:S02]  /*02e0*/  HADD2.F32 R36, -RZ, R36.H1_H1 ;  /* 0x30000024ff247230 */ /* 0x000fe40000004100 */
[----:B------:R-:W-:Y:S02]  /*02f0*/  HADD2.F32 R7, -RZ, R34.H1_H1 ;  /* 0x30000022ff077230 */ /* 0x000fe40000004100 */
[----:B------:R-:W-:Y:S01]  /*0300*/  FADD R35, R4, R35 ;  /* 0x0000002304237221 */ /* 0x000fe20000000000 */
[----:B------:R-:W-:-:S02]  /*0310*/  HADD2.F32 R37, -RZ, R37.H1_H1 ;  /* 0x30000025ff257230 */ /* 0x000fc40000004100 */
[----:B----4-:R-:W-:Y:S02]  /*0320*/  HADD2.F32 R0, -RZ, R32.H0_H0 ;  /* 0x20000020ff007230 */ /* 0x010fe40000004100 */
[----:B------:R-:W-:Y:S01]  /*0330*/  FADD R7, R36, R7 ;  /* 0x0000000724077221 */ /* 0x000fe20000000000 */
[----:B------:R-:W-:Y:S02]  /*0340*/  HADD2.F32 R32, -RZ, R32.H1_H1 ;  /* 0x30000020ff207230 */ /* 0x000fe40000004100 */
[----:B------:R-:W-:Y:S02]  /*0350*/  HADD2.F32 R4, -RZ, R33.H0_H0 ;  /* 0x20000021ff047230 */ /* 0x000fe40000004100 */
[----:B------:R-:W-:Y:S01]  /*0360*/  FADD R34, R37, R8 ;  /* 0x0000000825227221 */ /* 0x000fe20000000000 */
[----:B------:R-:W-:Y:S01]  /*0370*/  FADD R39, R0, R39 ;  /* 0x0000002700277221 */ /* 0x000fe20000000000 */
[----:B-----5:R-:W-:Y:S02]  /*0380*/  HADD2.F32 R0, -RZ, R2.H1_H1 ;  /* 0x30000002ff007230 */ /* 0x020fe40000004100 */
[----:B------:R-:W-:Y:S01]  /*0390*/  FADD R7, R32, R7 ;  /* 0x0000000720077221 */ /* 0x000fe20000000000 */
[----:B------:R-:W-:-:S02]  /*03a0*/  HADD2.F32 R8, -RZ, R3.H0_H0 ;  /* 0x20000003ff087230 */ /* 0x000fc40000004100 */
[----:B------:R-:W-:Y:S01]  /*03b0*/  FADD R35, R4, R35 ;  /* 0x0000002304237221 */ /* 0x000fe20000000000 */
[----:B------:R-:W-:Y:S02]  /*03c0*/  HADD2.F32 R33, -RZ, R33.H1_H1 ;  /* 0x30000021ff217230 */ /* 0x000fe40000004100 */
[----:B------:R-:W-:Y:S01]  /*03d0*/  FMUL R7, R0, R7 ;  /* 0x0000000700077220 */ /* 0x000fe20000400000 */
[----:B------:R-:W-:Y:S02]  /*03e0*/  HADD2.F32 R0, -RZ, R30.H1_H1 ;  /* 0x3000001eff007230 */ /* 0x000fe40000004100 */
[----:B------:R-:W-:Y:S01]  /*03f0*/  FMUL R35, R8, R35 ;  /* 0x0000002308237220 */ /* 0x000fe20000400000 */
[----:B------:R-:W-:Y:S02]  /*0400*/  HADD2.F32 R8, -RZ, R3.H1_H1 ;  /* 0x30000003ff087230 */ /* 0x000fe40000004100 */
[----:B------:R-:W-:Y:S01]  /*0410*/  FADD R33, R33, R34 ;  /* 0x0000002221217221 */ /* 0x000fe20000000000 */
[----:B------:R-:W-:-:S02]  /*0420*/  HADD2.F32 R2, -RZ, R2.H0_H0 ;  /* 0x20000002ff027230 */ /* 0x000fc40000004100 */
[----:B------:R-:W-:Y:S01]  /*0430*/  FFMA R0, R0, R7, RZ ;  /* 0x0000000700007223 */ /* 0x000fe200000000ff */
[----:B------:R-:W-:Y:S02]  /*0440*/  HADD2.F32 R4, -RZ, R31.H0_H0 ;  /* 0x2000001fff047230 */ /* 0x000fe40000004100 */
[----:B------:R-:W-:Y:S01]  /*0450*/  FMUL R8, R8, R33 ;  /* 0x0000002108087220 */ /* 0x000fe20000400000 */
[----:B------:R-:W-:Y:S02]  /*0460*/  HADD2.F32 R3, -RZ, R31.H1_H1 ;  /* 0x3000001fff037230 */ /* 0x000fe40000004100 */
[----:B------:R-:W-:Y:S01]  /*0470*/  FMUL R39, R2, R39 ;  /* 0x0000002702277220 */ /* 0x000fe20000400000 */
[----:B------:R-:W-:Y:S02]  /*0480*/  HADD2.F32 R31, -RZ, R28.H0_H0 ;  /* 0x2000001cff1f7230 */ /* 0x000fe40000004100 */
[----:B------:R-:W-:Y:S02]  /*0490*/  HADD2.F32 R7, -RZ, R26.H1_H1 ;  /* 0x3000001aff077230 */ /* 0x000fe40000004100 */
[----:B------:R-:W-:-:S02]  /*04a0*/  HADD2.F32 R28, -RZ, R28.H1_H1 ;  /* 0x3000001cff1c7230 */ /* 0x000fc40000004100 */
[----:B------:R-:W-:Y:S02]  /*04b0*/  HADD2.F32 R2, -RZ, R30.H0_H0 ;  /* 0x2000001eff027230 */ /* 0x000fe40000004100 */
[----:B------:R-:W-:Y:S01]  /*04c0*/  FFMA R3, R3, R8, RZ ;  /* 0x0000000803037223 */ /* 0x000fe200000000ff */
[----:B------:R-:W-:Y:S02]  /*04d0*/  HADD2.F32 R30, -RZ, R27.H1_H1 ;  /* 0x3000001bff1e7230 */ /* 0x000fe40000004100 */
[----:B------:R-:W-:Y:S02]  /*04e0*/  HADD2.F32 R26, -RZ, R26.H0_H0 ;  /* 0x2000001aff1a7230 */ /* 0x000fe40000004100 */
[----:B------:R-:W-:Y:S02]  /*04f0*/  HADD2.F32 R27, -RZ, R27.H0_H0 ;  /* 0x2000001bff1b7230 */ /* 0x000fe40000004100 */
[----:B------:R-:W-:Y:S02]  /*0500*/  HADD2.F32 R32, -RZ, R29.H0_H0 ;  /* 0x2000001dff207230 */ /* 0x000fe40000004100 */
[----:B------:R-:W-:Y:S01]  /*0510*/  FADD R7, R7, R28 ;  /* 0x0000001c07077221 */ /* 0x000fe20000000000 */
[----:B------:R-:W-:-:S02]  /*0520*/  HADD2.F32 R8, -RZ, R12.H1_H1 ;  /* 0x3000000cff087230 */ /* 0x000fc40000004100 */
[----:B------:R-:W-:Y:S02]  /*0530*/  HADD2.F32 R29, -RZ, R29.H1_H1 ;  /* 0x3000001dff1d7230 */ /* 0x000fe40000004100 */
[----:B------:R-:W-:Y:S01]  /*0540*/  FADD R31, R26, R31 ;  /* 0x0000001f1a1f7221 */ /* 0x000fe20000000000 */
[----:B------:R-:W-:Y:S02]  /*0550*/  HADD2.F32 R12, -RZ, R12.H0_H0 ;  /* 0x2000000cff0c7230 */ /* 0x000fe40000004100 */
[----:B------:R-:W-:Y:S01]  /*0560*/  FADD R32, R27, R32 ;  /* 0x000000201b207221 */ /* 0x000fe20000000000 */
[----:B------:R-:W-:Y:S01]  /*0570*/  FADD R27, R8, R7 ;  /* 0x00000007081b7221 */ /* 0x000fe20000000000 */
[----:B------:R-:W-:Y:S02]  /*0580*/  HADD2.F32 R8, -RZ, R13.H1_H1 ;  /* 0x3000000dff087230 */ /* 0x000fe40000004100 */
[----:B------:R-:W-:Y:S01]  /*0590*/  FADD R29, R30, R29 ;  /* 0x0000001d1e1d7221 */ /* 0x000fe20000000000 */
[----:B------:R-:W-:-:S02]  /*05a0*/  HADD2.F32 R13, -RZ, R13.H0_H0 ;  /* 0x2000000dff0d7230 */ /* 0x000fc40000004100 */
[----:B------:R-:W-:Y:S01]  /*05b0*/  FADD R12, R12, R31 ;  /* 0x0000001f0c0c7221 */ /* 0x000fe20000000000 */
[----:B------:R-:W-:Y:S02]  /*05c0*/  HADD2.F32 R7, -RZ, R10.H0_H0 ;  /* 0x2000000aff077230 */ /* 0x000fe40000004100 */
[----:B------:R-:W-:Y:S02]  /*05d0*/  HADD2.F32 R10, -RZ, R10.H1_H1 ;  /* 0x3000000aff0a7230 */ /* 0x000fe40000004100 */
[----:B------:R-:W-:Y:S01]  /*05e0*/  FADD R26, R8, R29 ;  /* 0x0000001d081a7221 */ /* 0x000fe20000000000 */
[----:B------:R-:W-:Y:S01]  /*05f0*/  FADD R29, R13, R32 ;  /* 0x000000200d1d7221 */ /* 0x000fe20000000000 */
[----:B------:R-:W-:Y:S01]  /*0600*/  FMUL R12, R7, R12 ;  /* 0x0000000c070c7220 */ /* 0x000fe20000400000 */
[----:B------:R-:W-:Y:S02]  /*0610*/  HADD2.F32 R8, -RZ, R11.H0_H0 ;  /* 0x2000000bff087230 */ /* 0x000fe40000004100 */
[----:B------:R-:W-:Y:S01]  /*0620*/  FFMA R2, R2, R39, RZ ;  /* 0x0000002702027223 */ /* 0x000fe200000000ff */
[----:B------:R-:W-:-:S02]  /*0630*/  HADD2.F32 R13, -RZ, R20.H1_H1 ;  /* 0x30000014ff0d7230 */ /* 0x000fc40000004100 */
[----:B------:R-:W-:Y:S01]  /*0640*/  FMUL R10, R10, R27 ;  /* 0x0000001b0a0a7220 */ /* 0x000fe20000400000 */
[----:B------:R-:W-:Y:S02]  /*0650*/  HADD2.F32 R7, -RZ, R20.H0_H0 ;  /* 0x20000014ff077230 */ /* 0x000fe40000004100 */
[----:B------:R-:W-:Y:S01]  /*0660*/  FFMA R4, R4, R35, RZ ;  /* 0x0000002304047223 */ /* 0x000fe200000000ff */
[----:B------:R-:W-:Y:S02]  /*0670*/  HADD2.F32 R11, -RZ, R11.H1_H1 ;  /* 0x3000000bff0b7230 */ /* 0x000fe40000004100 */
[----:B------:R-:W-:Y:S01]  /*0680*/  FMUL R8, R8, R29 ;  /* 0x0000001d08087220 */ /* 0x000fe20000400000 */
[----:B------:R-:W-:Y:S02]  /*0690*/  HADD2.F32 R27, -RZ, R21.H0_H0 ;  /* 0x20000015ff1b7230 */ /* 0x000fe40000004100 */
[----:B------:R-:W-:Y:S01]  /*06a0*/  FFMA R0, R13, R10, R0 ;  /* 0x0000000a0d007223 */ /* 0x000fe20000000000 */
[----:B------:R-:W-:Y:S01]  /*06b0*/  FFMA R7, R7, R12, R2 ;  /* 0x0000000c07077223 */ /* 0x000fe20000000002 */
[----:B------:R-:W-:-:S02]  /*06c0*/  HADD2.F32 R2, -RZ, R21.H1_H1 ;  /* 0x30000015ff027230 */ /* 0x000fc40000004100 */
[----:B------:R-:W-:Y:S01]  /*06d0*/  FMUL R11, R11, R26 ;  /* 0x0000001a0b0b7220 */ /* 0x000fe20000400000 */
[----:B------:R-:W-:Y:S01]  /*06e0*/  FFMA R4, R27, R8, R4 ;  /* 0x000000081b047223 */ /* 0x000fe20000000004 */
[----:B------:R-:W-:Y:S01]  /*06f0*/  FADD R7, R0, R7 ;  /* 0x0000000700077221 */ /* 0x000fe20000000000 */
[----:B------:R-:W0:Y:S01]  /*0700*/  S2R R12, SR_TID.X ;  /* 0x00000000000c7919 */ /* 0x000e220000002100 */
[----:B------:R-:W-:Y:S01]  /*0710*/  FFMA R2, R2, R11, R3 ;  /* 0x0000000b02027223 */ /* 0x000fe20000000003 */
[----:B------:R-:W1:Y:S01]  /*0720*/  LDC.64 R26, c[0x0][0x240] ;  /* 0x00009000ff1a7b82 */ /* 0x000e620000000a00 */
[----:B------:R-:W-:-:S04]  /*0730*/  FADD R7, R4, R7 ;  /* 0x0000000704077221 */ /* 0x000fc80000000000 */
[----:B------:R-:W-:-:S05]  /*0740*/  FADD R2, R2, R7 ;  /* 0x0000000702027221 */ /* 0x000fca0000000000 */
[----:B------:R-:W-:-:S05]  /*0750*/  FSEL R2, R2, RZ, !P1 ;  /* 0x000000ff02027208 */ /* 0x000fca0004800000 */
[----:B------:R-:W2:Y:S02]  /*0760*/  SHFL.BFLY PT, R3, R2, 0x10, 0x1f ;  /* 0x0e001f0002037f89 */ /* 0x000ea400000e0000 */
[----:B--2---:R-:W-:-:S05]  /*0770*/  FADD R3, R2, R3 ;  /* 0x0000000302037221 */ /* 0x004fca0000000000 */
[----:B------:R-:W2:Y:S02]  /*0780*/  SHFL.BFLY PT, R0, R3, 0x8, 0x1f ;  /* 0x0d001f0003007f89 */ /* 0x000ea400000e0000 */
[----:B--2---:R-:W-:-:S05]  /*0790*/  FADD R0, R3, R0 ;  /* 0x0000000003007221 */ /* 0x004fca0000000000 */
[----:B------:R-:W2:Y:S02]  /*07a0*/  SHFL.BFLY PT, R7, R0, 0x4, 0x1f ;  /* 0x0c801f0000077f89 */ /* 0x000ea400000e0000 */
[----:B--2---:R-:W-:-:S05]  /*07b0*/  FADD R7, R0, R7 ;  /* 0x0000000700077221 */ /* 0x004fca0000000000 */
[----:B------:R-:W2:Y:S01]  /*07c0*/  SHFL.BFLY PT, R4, R7, 0x2, 0x1f ;  /* 0x0c401f0007047f89 */ /* 0x000ea200000e0000 */
[----:B0-----:R-:W-:Y:S01]  /*07d0*/  LOP3.LUT P0, RZ, R12, 0x1f, RZ, 0xc0, !PT ;  /* 0x0000001f0cff7812 */ /* 0x001fe2000780c0ff */
[----:B--2---:R-:W-:-:S05]  /*07e0*/  FADD R4, R7, R4 ;  /* 0x0000000407047221 */ /* 0x004fca0000000000 */
[----:B------:R-:W0:Y:S01]  /*07f0*/  SHFL.BFLY PT, R11, R4, 0x1, 0x1f ;  /* 0x0c201f00040b7f89 */ /* 0x000e2200000e0000 */
[----:B------:R-:W-:-:S04]  /*0800*/  SHF.R.U32.HI R0, RZ, 0x3, R12 ;  /* 0x00000003ff007819 */ /* 0x000fc8000001160c */
[----:B------:R-:W-:Y:S02]  /*0810*/  LOP3.LUT R0, R0, 0x3c, RZ, 0xc0, !PT ;  /* 0x0000003c00007812 */ /* 0x000fe400078ec0ff */
[----:B------:R-:W-:Y:S01]  /*0820*/  ISETP.GE.AND P2, PT, R12, 0x10, PT ;  /* 0x000000100c00780c */ /* 0x000fe20003f46270 */
[----:B0-----:R-:W-:-:S05]  /*0830*/  FADD R11, R4, R11 ;  /* 0x0000000b040b7221 */ /* 0x001fca0000000000 */
[----:B------:R0:W-:Y:S01]  /*0840*/  @!P0 STS [R0+UR4], R11 ;  /* 0x0000000b00008988 */ /* 0x0001e20008000804 */
[----:B------:R-:W-:Y:S01]  /*0850*/  SHF.L.U32 R20, R12, 0x2, RZ ;  /* 0x000000020c147819 */ /* 0x000fe200000006ff */
[----:B------:R-:W-:Y:S01]  /*0860*/  BAR.SYNC.DEFER_BLOCKING 0x0 ;  /* 0x0000000000007b1d */ /* 0x000fe20000010000 */
[----:B------:R-:W-:-:S07]  /*0870*/  CS2R R34, SRZ ;  /* 0x0000000000227805 */ /* 0x000fce000001ff00 */
[----:B0-----:R-:W0:Y:S01]  /*0880*/  LDC.64 R10, c[0x0][0x248] ;  /* 0x00009200ff0a7b82 */ /* 0x001e220000000a00 */
[----:B------:R-:W2:Y:S04]  /*0890*/  @!P2 LDS R5, [R20+UR4] ;  /* 0x000000041405a984 */ /* 0x000ea80008000800 */
[----:B--2---:R-:W2:Y:S02]  /*08a0*/  SHFL.BFLY PT, R2, R5, 0x8, 0x1f ;  /* 0x0d001f0005027f89 */ /* 0x004ea400000e0000 */
[----:B--2---:R-:W-:-:S05]  /*08b0*/  FADD R4, R5, R2 ;  /* 0x0000000205047221 */ /* 0x004fca0000000000 */
[----:B------:R-:W2:Y:S02]  /*08c0*/  SHFL.BFLY PT, R3, R4, 0x4, 0x1f ;  /* 0x0c801f0004037f89 */ /* 0x000ea400000e0000 */
[----:B--2---:R-:W-:-:S05]  /*08d0*/  FADD R7, R4, R3 ;  /* 0x0000000304077221 */ /* 0x004fca0000000000 */
[----:B------:R-:W2:Y:S01]  /*08e0*/  SHFL.BFLY PT, R2, R7, 0x2, 0x1f ;  /* 0x0c401f0007027f89 */ /* 0x000ea200000e0000 */
[----:B------:R-:W-:Y:S01]  /*08f0*/  LOP3.LUT P0, RZ, R12, 0xf, RZ, 0xc0, !PT ;  /* 0x0000000f0cff7812 */ /* 0x000fe2000780c0ff */
[----:B--2---:R-:W-:-:S03]  /*0900*/  FADD R8, R7, R2 ;  /* 0x0000000207087221 */ /* 0x004fc60000000000 */
[----:B------:R-:W-:Y:S01]  /*0910*/  ISETP.LT.AND P0, PT, R12, 0x10, !P0 ;  /* 0x000000100c00780c */ /* 0x000fe20004701270 */
[----:B------:R-:W2:Y:S01]  /*0920*/  LDC.64 R2, c[0x0][0x238] ;  /* 0x00008e00ff027b82 */ /* 0x000ea20000000a00 */
[----:B------:R-:W3:Y:S02]  /*0930*/  SHFL.BFLY PT, R13, R8, 0x1, 0x1f ;  /* 0x0c201f00080d7f89 */ /* 0x000ee400000e0000 */
[----:B---3--:R-:W-:-:S09]  /*0940*/  FADD R13, R8, R13 ;  /* 0x0000000d080d7221 */ /* 0x008fd20000000000 */
[----:B------:R3:W-:Y:S01]  /*0950*/  @P0 STS [R20+UR4], R13 ;  /* 0x0000000d14000988 */ /* 0x0007e20008000804 */
[----:B------:R-:W-:Y:S01]  /*0960*/  BAR.SYNC.DEFER_BLOCKING 0x0 ;  /* 0x0000000000007b1d */ /* 0x000fe20000010000 */
[----:B------:R-:W-:Y:S01]  /*0970*/  CS2R R4, SRZ ;  /* 0x0000000000047805 */ /* 0x000fe2000001ff00 */
[----:B--2---:R-:W-:-:S05]  /*0980*/  IMAD.WIDE R2, R6, 0x8, R2 ;  /* 0x0000000806027825 */ /* 0x004fca00078e0202 */
[----:B------:R-:W2:Y:S01]  /*0990*/  @!P1 LDG.E.EL.64 R4, desc[UR6][R2.64] ;  /* 0x0000000602049981 */ /* 0x000ea2000c2e1b00 */
[----:B------:R-:W-:-:S03]  /*09a0*/  LEA R7, R6, R9, 0xc ;  /* 0x0000000906077211 */ /* 0x000fc600078e60ff */
[----:B------:R2:W5:Y:S02]  /*09b0*/  @!P1 LDG.E.EL.64 R34, desc[UR6][R2.64] ;  /* 0x0000000602229981 */ /* 0x000564000c2e1b00 */
[----:B-1----:R-:W-:Y:S01]  /*09c0*/  IMAD.WIDE R26, R7, 0x2, R26 ;  /* 0x00000002071a7825 */ /* 0x002fe200078e021a */
[----:B------:R-:W-:Y:S01]  /*09d0*/  HFMA2.MMA R42, -RZ, RZ, 0, 0 ;  /* 0x00000000ff2a7435 */ /* 0x000fe200000001ff */
[----:B------:R-:W-:Y:S02]  /*09e0*/  CS2R R28, SRZ ;  /* 0x00000000001c7805 */ /* 0x000fe4000001ff00 */
[----:B------:R-:W-:Y:S02]  /*09f0*/  CS2R R40, SRZ ;  /* 0x0000000000287805 */ /* 0x000fe4000001ff00 */
[----:B------:R-:W-:Y:S02]  /*0a00*/  CS2R R32, SRZ ;  /* 0x0000000000207805 */ /* 0x000fe4000001ff00 */
[----:B------:R-:W-:-:S02]  /*0a10*/  CS2R R38, SRZ ;  /* 0x0000000000267805 */ /* 0x000fc4000001ff00 */
[----:B------:R-:W-:Y:S01]  /*0a20*/  CS2R R30, SRZ ;  /* 0x00000000001e7805 */ /* 0x000fe2000001ff00 */
[----:B0-----:R-:W-:Y:S01]  /*0a30*/  IMAD.WIDE R10, R6, 0x4, R10 ;  /* 0x00000004060a7825 */ /* 0x001fe200078e020a */
[----:B------:R3:W5:Y:S04]  /*0a40*/  LDG.E.EL.64 R36, desc[UR6][R16.64] ;  /* 0x0000000610247981 */ /* 0x000768000c2e1b00 */
[----:B------:R3:W5:Y:S04]  /*0a50*/  @!P1 LDG.E.EL R42, desc[UR6][R10.64] ;  /* 0x000000060a2a9981 */ /* 0x000768000c2e1900 */
[----:B------:R3:W5:Y:S04]  /*0a60*/  @!P1 LDG.E.EF.64 R40, desc[UR6][R24.64] ;  /* 0x0000000618289981 */ /* 0x000768000c0e1b00 */
[----:B------:R3:W5:Y:S04]  /*0a70*/  @!P1 LDG.E.EF.64 R32, desc[UR6][R22.64] ;  /* 0x0000000616209981 */ /* 0x000768000c0e1b00 */
[----:B------:R3:W5:Y:S04]  /*0a80*/  @!P1 LDG.E.EF.64 R38, desc[UR6][R18.64] ;  /* 0x0000000612269981 */ /* 0x000768000c0e1b00 */
[----:B------:R3:W5:Y:S04]  /*0a90*/  @!P1 LDG.E.EF.64 R30, desc[UR6][R14.64] ;  /* 0x000000060e1e9981 */ /* 0x000768000c0e1b00 */
[----:B------:R3:W5:Y:S01]  /*0aa0*/  @!P1 LDG.E.EF.64 R28, desc[UR6][R26.64] ;  /* 0x000000061a1c9981 */ /* 0x000762000c0e1b00 */
[----:B--2---:R-:W-:-:S02]  /*0ab0*/  IADD3 R3, P2, R4, 0x1f500, RZ ;  /* 0x0001f50004037810 */ /* 0x004fc40007f5e0ff */
[----:B------:R-:W-:Y:S02]  /*0ac0*/  ISETP.GE.AND P0, PT, R5, RZ, PT ;  /* 0x000000ff0500720c */ /* 0x000fe40003f06270 */
[----:B------:R-:W-:Y:S02]  /*0ad0*/  IADD3.X R7, RZ, R5, RZ, P2, !PT ;  /* 0x00000005ff077210 */ /* 0x000fe400017fe4ff */
[----:B------:R-:W-:Y:S02]  /*0ae0*/  SEL R0, R3, R4, !P0 ;  /* 0x0000000403007207 */ /* 0x000fe40004000000 */
[----:B------:R-:W-:Y:S02]  /*0af0*/  SEL R4, R7, R5, !P0 ;  /* 0x0000000507047207 */ /* 0x000fe40004000000 */
[----:B------:R-:W-:-:S04]  /*0b00*/  ISETP.GE.U32.AND P0, PT, R0, 0x1f500, PT ;  /* 0x0001f5000000780c */ /* 0x000fc80003f06070 */
[----:B------:R-:W-:-:S04]  /*0b10*/  ISETP.GE.U32.AND.EX P0, PT, R4, RZ, PT, P0 ;  /* 0x000000ff0400720c */ /* 0x000fc80003f06100 */
[----:B------:R-:W-:-:S13]  /*0b20*/  ISETP.GE.OR P0, PT, R6, UR8, !P0 ;  /* 0x0000000806007c0c */ /* 0x000fda000c706670 */
[----:B---3--:R-:W-:Y:S05]  /*0b30*/  @P0 BRA `(.L_x_0) ;  /* 0x0000000000400947 */ /* 0x008fea0003800000 */
[----:B------:R-:W-:Y:S01]  /*0b40*/  MOV R0, 0x0 ;  /* 0x0000000000007802 */ /* 0x000fe20000000f00 */
[----:B------:R-:W-:Y:S01]  /*0b50*/  ULDC.64 UR8, c[0x4][0x18] ;  /* 0x0100060000087ab9 */ /* 0x000fe20000000a00 */
[----:B------:R-:W-:Y:S01]  /*0b60*/  ULDC.64 UR10, c[0x4][0x8] ;  /* 0x01000200000a7ab9 */ /* 0x000fe20000000a00 */
[----:B------:R-:W-:Y:S01]  /*0b70*/  MOV R4, UR8 ;  /* 0x0000000800047c02 */ /* 0x000fe20008000f00 */
[----:B------:R0:W1:Y:S01]  /*0b80*/  LDC.64 R2, c[0x4][R0] ;  /* 0x0100000000027b82 */ /* 0x0000620000000a00 */
[----:B------:R-:W-:Y:S01]  /*0b90*/  MOV R5, UR9 ;  /* 0x0000000900057c02 */ /* 0x000fe20008000f00 */
[----:B------:R-:W-:Y:S01]  /*0ba0*/  ULDC.64 UR8, c[0x4][0x10] ;  /* 0x0100040000087ab9 */ /* 0x000fe20000000a00 */
[----:B------:R-:W-:Y:S02]  /*0bb0*/  MOV R10, UR10 ;  /* 0x0000000a000a7c02 */ /* 0x000fe40008000f00 */
[----:B------:R-:W-:Y:S02]  /*0bc0*/  MOV R6, UR8 ;  /* 0x0000000800067c02 */ /* 0x000fe40008000f00 */
[----:B------:R-:W-:-:S02]  /*0bd0*/  MOV R7, UR9 ;  /* 0x0000000900077c02 */ /* 0x000fc40008000f00 */
[----:B------:R-:W-:Y:S02]  /*0be0*/  MOV R11, UR11 ;  /* 0x0000000b000b7c02 */ /* 0x000fe40008000f00 */
[----:B------:R-:W-:Y:S02]  /*0bf0*/  MOV R8, 0x5c ;  /* 0x0000005c00087802 */ /* 0x000fe40000000f00 */
[----:B------:R-:W-:Y:S02]  /*0c00*/  MOV R12, 0x1 ;  /* 0x00000001000c7802 */ /* 0x000fe40000000f00 */
[----:B0-----:R-:W-:-:S07]  /*0c10*/  MOV R13, RZ ;  /* 0x000000ff000d7202 */ /* 0x001fce0000000f00 */
[----:B------:R-:W-:-:S07]  /*0c20*/  LEPC R20, `(.L_x_0) ;  /* 0x000000001014794e */ /* 0x000fce0000000000 */
[----:B-1---5:R-:W-:Y:S05]  /*0c30*/  CALL.ABS.NOINC R2 ;  /* 0x0000000002007343 */ /* 0x022fea0003c00000 */
.L_x_0:
[----:B------:R-:W0:Y:S01]  /*0c40*/  LDS R2, [UR4] ;  /* 0x00000004ff027984 */ /* 0x000e220008000800 */
[----:B-----5:R-:W-:Y:S01]  /*0c50*/  HADD2.F32 R3, -RZ, R41.H1_H1 ;  /* 0x30000029ff037230 */ /* 0x020fe20000004100 */
[C---:B------:R-:W-:Y:S01]  /*0c60*/  SHF.L.U32 R11, R34.reuse, 0xc, RZ ;  /* 0x0000000c220b7819 */ /* 0x040fe200000006ff */
[----:B------:R-:W-:Y:S01]  /*0c70*/  HADD2.F32 R4, -RZ, R33.H1_H1 ;  /* 0x30000021ff047230 */ /* 0x000fe20000004100 */
[----:B------:R-:W-:Y:S01]  /*0c80*/  ISETP.GE.AND P2, PT, R35, RZ, PT ;  /* 0x000000ff2300720c */ /* 0x000fe20003f46270 */
[----:B------:R-:W-:Y:S01]  /*0c90*/  HADD2.F32 R41, -RZ, R41.H0_H0 ;  /* 0x20000029ff297230 */ /* 0x000fe20000004100 */
[C---:B------:R-:W-:Y:S01]  /*0ca0*/  SHF.L.U64.HI R0, R34.reuse, 0xc, R35 ;  /* 0x0000000c22007819 */ /* 0x040fe20000010223 */
[----:B------:R-:W-:Y:S02]  /*0cb0*/  HADD2.F32 R6, -RZ, R33.H0_H0 ;  /* 0x20000021ff067230 */ /* 0x000fe40000004100 */
[----:B------:R-:W-:Y:S01]  /*0cc0*/  FADD R3, R3, R4 ;  /* 0x0000000403037221 */ /* 0x000fe20000000000 */
[----:B------:R-:W-:Y:S01]  /*0cd0*/  HADD2.F32 R5, -RZ, R40.H1_H1 ;  /* 0x30000028ff057230 */ /* 0x000fe20000004100 */
[----:B------:R-:W-:Y:S01]  /*0ce0*/  ISETP.NE.U32.AND P0, PT, R34, -0x1, PT ;  /* 0xffffffff2200780c */ /* 0x000fe20003f05070 */
[----:B------:R-:W-:-:S02]  /*0cf0*/  HADD2.F32 R8, -RZ, R32.H1_H1 ;  /* 0x30000020ff087230 */ /* 0x000fc40000004100 */
[----:B------:R-:W-:Y:S01]  /*0d00*/  FADD R6, R41, R6 ;  /* 0x0000000629067221 */ /* 0x000fe20000000000 */
[----:B------:R-:W-:Y:S01]  /*0d10*/  HADD2.F32 R4, -RZ, R39.H1_H1 ;  /* 0x30000027ff047230 */ /* 0x000fe20000004100 */
[----:B------:R-:W-:Y:S01]  /*0d20*/  ISETP.NE.AND.EX P0, PT, R35, -0x1, PT, P0 ;  /* 0xffffffff2300780c */ /* 0x000fe20003f05300 */
[----:B------:R-:W-:Y:S02]  /*0d30*/  HADD2.F32 R39, -RZ, R39.H0_H0 ;  /* 0x20000027ff277230 */ /* 0x000fe40000004100 */
[----:B------:R-:W-:Y:S01]  /*0d40*/  FADD R5, R5, R8 ;  /* 0x0000000805057221 */ /* 0x000fe20000000000 */
[----:B------:R-:W-:Y:S02]  /*0d50*/  HADD2.F32 R40, -RZ, R40.H0_H0 ;  /* 0x20000028ff287230 */ /* 0x000fe40000004100 */
[----:B------:R-:W-:Y:S01]  /*0d60*/  FADD R3, R3, R4 ;  /* 0x0000000403037221 */ /* 0x000fe20000000000 */
[----:B------:R-:W-:Y:S02]  /*0d70*/  HADD2.F32 R7, -RZ, R32.H0_H0 ;  /* 0x20000020ff077230 */ /* 0x000fe40000004100 */
[----:B------:R-:W-:Y:S01]  /*0d80*/  FADD R39, R6, R39 ;  /* 0x0000002706277221 */ /* 0x000fe20000000000 */
[----:B------:R-:W-:Y:S01]  /*0d90*/  HADD2.F32 R8, -RZ, R38.H1_H1 ;  /* 0x30000026ff087230 */ /* 0x000fe20000004100 */
[----:B------:R-:W-:Y:S01]  /*0da0*/  BAR.SYNC.DEFER_BLOCKING 0x0 ;  /* 0x0000000000007b1d */ /* 0x000fe20000010000 */
[----:B------:R-:W-:-:S02]  /*0db0*/  HADD2.F32 R38, -RZ, R38.H0_H0 ;  /* 0x20000026ff267230 */ /* 0x000fc40000004100 */
[----:B------:R-:W-:Y:S01]  /*0dc0*/  FADD R7, R40, R7 ;  /* 0x0000000728077221 */ /* 0x000fe20000000000 */
[----:B------:R-:W-:Y:S01]  /*0dd0*/  HADD2.F32 R6, -RZ, R37.H1_H1 ;  /* 0x30000025ff067230 */ /* 0x000fe20000004100 */
[----:B------:R-:W-:Y:S01]  /*0de0*/  IADD3 R4, P3, R11, 0x1f500000, RZ ;  /* 0x1f5000000b047810 */ /* 0x000fe20007f7e0ff */
[----:B------:R-:W-:Y:S02]  /*0df0*/  HADD2.F32 R10, -RZ, R36.H1_H1 ;  /* 0x30000024ff0a7230 */ /* 0x000fe40000004100 */
[----:B------:R-:W-:Y:S01]  /*0e00*/  FADD R38, R7, R38 ;  /* 0x0000002607267221 */ /* 0x000fe20000000000 */
[----:B------:R-:W-:Y:S01]  /*0e10*/  FADD R5, R5, R8 ;  /* 0x0000000805057221 */ /* 0x000fe20000000000 */
[----:B------:R-:W-:Y:S01]  /*0e20*/  FMUL R7, R3, R6 ;  /* 0x0000000603077220 */ /* 0x000fe20000400000 */
[----:B------:R-:W-:Y:S01]  /*0e30*/  FMUL R3, R42, R42 ;  /* 0x0000002a2a037220 */ /* 0x000fe20000400000 */
[----:B------:R-:W-:Y:S01]  /*0e40*/  SEL R4, R4, R11, !P2 ;  /* 0x0000000b04047207 */ /* 0x000fe20005000000 */
[----:B------:R-:W-:-:S02]  /*0e50*/  HADD2.F32 R8, -RZ, R37.H0_H0 ;  /* 0x20000025ff087230 */ /* 0x000fc40000004100 */
[----:B------:R-:W-:Y:S01]  /*0e60*/  FMUL R11, R5, R10 ;  /* 0x0000000a050b7220 */ /* 0x000fe20000400000 */
[----:B------:R-:W-:Y:S01]  /*0e70*/  FMUL R6, R3, R42 ;  /* 0x0000002a03067220 */ /* 0x000fe20000400000 */
[----:B------:R-:W-:Y:S01]  /*0e80*/  IADD3.X R21, RZ, R0, RZ, P3, !PT ;  /* 0x00000000ff157210 */ /* 0x000fe20001ffe4ff */
[----:B------:R-:W-:Y:S02]  /*0e90*/  HADD2.F32 R13, -RZ, R36.H0_H0 ;  /* 0x20000024ff0d7230 */ /* 0x000fe40000004100 */
[----:B------:R-:W-:Y:S01]  /*0ea0*/  FMUL R39, R39, R8 ;  /* 0x0000000827277220 */ /* 0x000fe20000400000 */
[----:B------:R-:W-:Y:S02]  /*0eb0*/  HADD2.F32 R8, -RZ, R31.H1_H1 ;  /* 0x3000001fff087230 */ /* 0x000fe40000004100 */
[----:B0-----:R-:W-:Y:S01]  /*0ec0*/  FMUL R5, R2, -0.5 ;  /* 0xbf00000002057820 */ /* 0x001fe20000400000 */
[----:B------:R-:W-:Y:S01]  /*0ed0*/  HADD2.F32 R31, -RZ, R31.H0_H0 ;  /* 0x2000001fff1f7230 */ /* 0x000fe20000004100 */
[----:B------:R-:W0:Y:S01]  /*0ee0*/  LDC.64 R2, c[0x0][0x250] ;  /* 0x00009400ff027b82 */ /* 0x000e220000000a00 */
[----:B------:R-:W-:Y:S01]  /*0ef0*/  SEL R12, R21, R0, !P2 ;  /* 0x00000000150c7207 */ /* 0x000fe20005000000 */
[----:B------:R-:W-:Y:S01]  /*0f00*/  FMUL R5, R5, R6 ;  /* 0x0000000605057220 */ /* 0x000fe20000400000 */
[----:B------:R-:W-:Y:S01]  /*0f10*/  FADD R8, R8, R8 ;  /* 0x0000000808087221 */ /* 0x000fe20000000000 */
[----:B------:R-:W-:-:S02]  /*0f20*/  HADD2.F32 R6, -RZ, R30.H1_H1 ;  /* 0x3000001eff067230 */ /* 0x000fc40000004100 */
[----:B------:R-:W-:Y:S01]  /*0f30*/  FADD R0, R31, R31 ;  /* 0x0000001f1f007221 */ /* 0x000fe20000000000 */
[----:B------:R-:W-:Y:S01]  /*0f40*/  FMUL R5, R5, 0.000244140625 ;  /* 0x3980000005057820 */ /* 0x000fe20000400000 */
[----:B------:R-:W-:Y:S02]  /*0f50*/  HADD2.F32 R30, -RZ, R30.H0_H0 ;  /* 0x2000001eff1e7230 */ /* 0x000fe40000004100 */
[----:B------:R-:W-:Y:S01]  /*0f60*/  FMUL R13, R38, R13 ;  /* 0x0000000d260d7220 */ /* 0x000fe20000400000 */
[----:B------:R-:W-:Y:S01]  /*0f70*/  FADD R10, R6, R6 ;  /* 0x00000006060a7221 */ /* 0x000fe20000000000 */
[C---:B------:R-:W-:Y:S01]  /*0f80*/  FMUL R8, R5.reuse, R8 ;  /* 0x0000000805087220 */ /* 0x040fe20000400000 */
[----:B------:R-:W-:Y:S01]  /*0f90*/  FMUL R6, R5, R0 ;  /* 0x0000000005067220 */ /* 0x000fe20000400000 */
[----:B------:R-:W-:Y:S01]  /*0fa0*/  FADD R30, R30, R30 ;  /* 0x0000001e1e1e7221 */ /* 0x000fe20000000000 */
[----:B------:R-:W-:Y:S02]  /*0fb0*/  HADD2.F32 R0, -RZ, R29.H1_H1 ;  /* 0x3000001dff007230 */ /* 0x000fe40000004100 */
[----:B------:R-:W-:Y:S01]  /*0fc0*/  FFMA R7, R7, R42, R8 ;  /* 0x0000002a07077223 */ /* 0x000fe20000000008 */
[C---:B------:R-:W-:Y:S01]  /*0fd0*/  FMUL R10, R5.reuse, R10 ;  /* 0x0000000a050a7220 */ /* 0x040fe20000400000 */
[----:B------:R-:W-:Y:S01]  /*0fe0*/  FMUL R30, R5, R30 ;  /* 0x0000001e051e7220 */ /* 0x000fe20000400000 */
[----:B------:R-:W-:-:S02]  /*0ff0*/  HADD2.F32 R29, -RZ, R29.H0_H0 ;  /* 0x2000001dff1d7230 */ /* 0x000fc40000004100 */
[----:B------:R-:W-:Y:S01]  /*1000*/  FADD R0, R7, R0 ;  /* 0x0000000007007221 */ /* 0x000fe20000000000 */
[----:B------:R-:W-:Y:S02]  /*1010*/  HADD2.F32 R7, -RZ, R28.H1_H1 ;  /* 0x3000001cff077230 */ /* 0x000fe40000004100 */
[-C--:B------:R-:W-:Y:S01]  /*1020*/  FFMA R6, R39, R42.reuse, R6 ;  /* 0x0000002a27067223 */ /* 0x080fe20000000006 */
[----:B------:R-:W-:Y:S02]  /*1030*/  HADD2.F32 R28, -RZ, R28.H0_H0 ;  /* 0x2000001cff1c7230 */ /* 0x000fe40000004100 */
[-C--:B------:R-:W-:Y:S01]  /*1040*/  FFMA R10, R11, R42.reuse, R10 ;  /* 0x0000002a0b0a7223 */ /* 0x080fe2000000000a */
[----:B------:R-:W-:Y:S01]  /*1050*/  FFMA R13, R13, R42, R30 ;  /* 0x0000002a0d0d7223 */ /* 0x000fe2000000001e */
[----:B0-----:R-:W-:Y:S01]  /*1060*/  LEA R2, P2, R4, R2, 0x2 ;  /* 0x0000000204027211 */ /* 0x001fe200078410ff */
[----:B------:R-:W-:Y:S01]  /*1070*/  FADD R6, R6, R29 ;  /* 0x0000001d06067221 */ /* 0x000fe20000000000 */
[----:B------:R-:W-:Y:S01]  /*1080*/  FADD R7, R10, R7 ;  /* 0x000000070a077221 */ /* 0x000fe20000000000 */
[----:B------:R-:W-:Y:S01]  /*1090*/  FADD R8, R13, R28 ;  /* 0x0000001c0d087221 */ /* 0x000fe20000000000 */
[----:B------:R-:W-:-:S02]  /*10a0*/  LEA.HI.X R3, R4, R3, R12, 0x2, P2 ;  /* 0x0000000304037211 */ /* 0x000fc400010f140c */
[----:B------:R-:W-:Y:S02]  /*10b0*/  CS2R R12, SRZ ;  /* 0x00000000000c7805 */ /* 0x000fe4000001ff00 */
[----:B------:R-:W-:Y:S02]  /*10c0*/  LEA R2, P2, R9, R2, 0x2 ;  /* 0x0000000209027211 */ /* 0x000fe400078410ff */
[----:B------:R-:W-:Y:S02]  /*10d0*/  CS2R R20, SRZ ;  /* 0x0000000000147805 */ /* 0x000fe4000001ff00 */
[----:B------:R-:W-:Y:S02]  /*10e0*/  FSEL R11, R0, RZ, P0 ;  /* 0x000000ff000b7208 */ /* 0x000fe40000000000 */
[----:B------:R-:W-:Y:S02]  /*10f0*/  IADD3.X R3, RZ, R3, RZ, P2, !PT ;  /* 0x00000003ff037210 */ /* 0x000fe400017fe4ff */
[----:B------:R-:W-:-:S02]  /*1100*/  FSEL R10, R6, RZ, P0 ;  /* 0x000000ff060a7208 */ /* 0x000fc40000000000 */
[----:B------:R-:W-:Y:S02]  /*1110*/  FSEL R9, R7, RZ, P0 ;  /* 0x000000ff07097208 */ /* 0x000fe40000000000 */
[----:B------:R-:W-:Y:S01]  /*1120*/  FSEL R8, R8, RZ, P0 ;  /* 0x000000ff08087208 */ /* 0x000fe20000000000 */
[----:B------:R-:W-:Y:S06]  /*1130*/  @P1 BRA `(.L_x_1) ;  /* 0x0000000000041947 */ /* 0x000fec0003800000 */
[----:B------:R0:W-:Y:S02]  /*1140*/  REDG.E.ADD.F32x4.FTZ.RN.STRONG.GPU desc[UR6][R2.64], R8 ;  /* 0x00000008020079a6 */ /* 0x0001e4000c10f786 */
.L_x_1:
[----:B0-----:R-:W-:Y:S01]  /*1150*/  CS2R R10, SRZ ;  /* 0x00000000000a7805 */ /* 0x001fe2000001ff00 */
[----:B------:R-:W2:Y:S04]  /*1160*/  @!P1 LDG.E.EF.64 R20, desc[UR6][R22.64+0x1000] ;  /* 0x0010000616149981 */ /* 0x000ea8000c0e1b00 */
[----:B------:R-:W3:Y:S04]  /*1170*/  @!P1 LDG.E.EF.64 R12, desc[UR6][R24.64+0x1000] ;  /* 0x00100006180c9981 */ /* 0x000ee8000c0e1b00 */
[----:B------:R0:W4:Y:S01]  /*1180*/  @!P1 LDG.E.EF.64 R10, desc[UR6][R18.64+0x1000] ;  /* 0x00100006120a9981 */ /* 0x000122000c0e1b00 */
[----:B------:R-:W-:-:S03]  /*1190*/  CS2R R8, SRZ ;  /* 0x0000000000087805 */ /* 0x000fc6000001ff00 */
[----:B------:R-:W5:Y:S04]  /*11a0*/  LDG.E.EL.64 R16, desc[UR6][R16.64+0x1000] ;  /* 0x0010000610107981 */ /* 0x000f68000c2e1b00 */
[----:B------:R1:W5:Y:S01]  /*11b0*/  @!P1 LDG.E.EF.64 R8, desc[UR6][R14.64+0x1000] ;  /* 0x001000060e089981 */ /* 0x000362000c0e1b00 */
[----:B------:R-:W-:-:S06]  /*11c0*/  CS2R R6, SRZ ;  /* 0x0000000000067805 */ /* 0x000fcc000001ff00 */
[----:B------:R-:W5:Y:S01]  /*11d0*/  @!P1 LDG.E.EF.64 R6, desc[UR6][R26.64+0x1000] ;  /* 0x001000061a069981 */ /* 0x000f62000c0e1b00 */
[----:B------:R-:W-:Y:S01]  /*11e0*/  BAR.SYNC.DEFER_BLOCKING 0x0 ;  /* 0x0000000000007b1d */ /* 0x000fe20000010000 */
[----:B--2---:R-:W-:Y:S02]  /*11f0*/  HADD2.F32 R23, -RZ, R21.H1_H1 ;  /* 0x30000015ff177230 */ /* 0x004fe40000004100 */
[----:B------:R-:W-:Y:S02]  /*1200*/  HADD2.F32 R21, -RZ, R21.H0_H0 ;  /* 0x20000015ff157230 */ /* 0x000fe40000004100 */
[----:B---3--:R-:W-:Y:S02]  /*1210*/  HADD2.F32 R4, -RZ, R13.H0_H0 ;  /* 0x2000000dff047230 */ /* 0x008fe40000004100 */
[----:B------:R-:W-:Y:S02]  /*1220*/  HADD2.F32 R0, -RZ, R13.H1_H1 ;  /* 0x3000000dff007230 */ /* 0x000fe40000004100 */
[----:B0-----:R-:W-:-:S02]  /*1230*/  HADD2.F32 R18, -RZ, R12.H1_H1 ;  /* 0x3000000cff127230 */ /* 0x001fc40000004100 */
[----:B----4-:R-:W-:Y:S02]  /*1240*/  HADD2.F32 R13, -RZ, R11.H1_H1 ;  /* 0x3000000bff0d7230 */ /* 0x010fe40000004100 */
[----:B------:R-:W-:Y:S01]  /*1250*/  FADD R4, R4, R21 ;  /* 0x0000001504047221 */ /* 0x000fe20000000000 */
[----:B------:R-:W-:Y:S02]  /*1260*/  HADD2.F32 R12, -RZ, R12.H0_H0 ;  /* 0x2000000cff0c7230 */ /* 0x000fe40000004100 */
[----:B------:R-:W-:Y:S02]  /*1270*/  HADD2.F32 R19, -RZ, R20.H0_H0 ;  /* 0x20000014ff137230 */ /* 0x000fe40000004100 */
[----:B------:R-:W-:Y:S02]  /*1280*/  HADD2.F32 R11, -RZ, R11.H0_H0 ;  /* 0x2000000bff0b7230 */ /* 0x000fe40000004100 */
[----:B------:R-:W-:Y:S01]  /*1290*/  FADD R0, R0, R23 ;  /* 0x0000001700007221 */ /* 0x000fe20000000000 */
[----:B------:R-:W-:Y:S01]  /*12a0*/  FADD R19, R12, R19 ;  /* 0x000000130c137221 */ /* 0x000fe20000000000 */
[----:B------:R-:W-:-:S02]  /*12b0*/  HADD2.F32 R12, -RZ, R10.H1_H1 ;  /* 0x3000000aff0c7230 */ /* 0x000fc40000004100 */
[----:B------:R-:W-:Y:S01]  /*12c0*/  FADD R4, R4, R11 ;  /* 0x0000000b04047221 */ /* 0x000fe20000000000 */
[----:B-----5:R-:W-:Y:S02]  /*12d0*/  HADD2.F32 R11, -RZ, R17.H1_H1 ;  /* 0x30000011ff0b7230 */ /* 0x020fe40000004100 */
[----:B------:R-:W-:Y:S01]  /*12e0*/  FADD R0, R0, R13 ;  /* 0x0000000d00007221 */ /* 0x000fe20000000000 */
[----:B------:R-:W-:Y:S02]  /*12f0*/  HADD2.F32 R10, -RZ, R10.H0_H0 ;  /* 0x2000000aff0a7230 */ /* 0x000fe40000004100 */
[----:B-1----:R-:W-:Y:S02]  /*1300*/  HADD2.F32 R15, -RZ, R20.H1_H1 ;  /* 0x30000014ff0f7230 */ /* 0x002fe40000004100 */
[----:B------:R-:W-:Y:S01]  /*1310*/  FMUL R11, R0, R11 ;  /* 0x0000000b000b7220 */ /* 0x000fe20000400000 */
[----:B------:R-:W-:Y:S02]  /*1320*/  HADD2.F32 R0, -RZ, R9.H1_H1 ;  /* 0x30000009ff007230 */ /* 0x000fe40000004100 */
[----:B------:R-:W-:Y:S01]  /*1330*/  FADD R19, R19, R10 ;  /* 0x0000000a13137221 */ /* 0x000fe20000000000 */
[----:B------:R-:W-:-:S02]  /*1340*/  HADD2.F32 R17, -RZ, R17.H0_H0 ;  /* 0x20000011ff117230 */ /* 0x000fc40000004100 */
[----:B------:R-:W-:Y:S02]  /*1350*/  HADD2.F32 R10, -RZ, R8.H1_H1 ;  /* 0x30000008ff0a7230 */ /* 0x000fe40000004100 */
[----:B------:R-:W-:Y:S01]  /*1360*/  FADD R15, R18, R15 ;  /* 0x0000000f120f7221 */ /* 0x000fe20000000000 */
[----:B------:R-:W-:Y:S02]  /*1370*/  HADD2.F32 R9, -RZ, R9.H0_H0 ;  /* 0x20000009ff097230 */ /* 0x000fe40000004100 */
[----:B------:R-:W-:Y:S02]  /*1380*/  HADD2.F32 R8, -RZ, R8.H0_H0 ;  /* 0x20000008ff087230 */ /* 0x000fe40000004100 */
[----:B------:R-:W-:Y:S01]  /*1390*/  FADD R0, R0, R0 ;  /* 0x0000000000007221 */ /* 0x000fe20000000000 */
[----:B------:R-:W-:Y:S02]  /*13a0*/  HADD2.F32 R13, -RZ, R16.H1_H1 ;  /* 0x30000010ff0d7230 */ /* 0x000fe40000004100 */
[----:B------:R-:W-:Y:S01]  /*13b0*/  FMUL R17, R4, R17 ;  /* 0x0000001104117220 */ /* 0x000fe20000400000 */
[----:B------:R-:W-:-:S02]  /*13c0*/  HADD2.F32 R16, -RZ, R16.H0_H0 ;  /* 0x20000010ff107230 */ /* 0x000fc40000004100 */
[----:B------:R-:W-:Y:S01]  /*13d0*/  FADD R12, R15, R12 ;  /* 0x0000000c0f0c7221 */ /* 0x000fe20000000000 */
[----:B------:R-:W-:Y:S01]  /*13e0*/  FADD R4, R9, R9 ;  /* 0x0000000909047221 */ /* 0x000fe20000000000 */
[----:B------:R-:W-:Y:S01]  /*13f0*/  FADD R10, R10, R10 ;  /* 0x0000000a0a0a7221 */ /* 0x000fe20000000000 */
[----:B------:R-:W-:Y:S01]  /*1400*/  FADD R8, R8, R8 ;  /* 0x0000000808087221 */ /* 0x000fe20000000000 */
[----:B------:R-:W-:Y:S01]  /*1410*/  FMUL R0, R5, R0 ;  /* 0x0000000005007220 */ /* 0x000fe20000400000 */
[----:B------:R-:W-:Y:S01]  /*1420*/  FMUL R13, R12, R13 ;  /* 0x0000000d0c0d7220 */ /* 0x000fe20000400000 */
[----:B------:R-:W-:Y:S01]  /*1430*/  FMUL R19, R19, R16 ;  /* 0x0000001013137220 */ /* 0x000fe20000400000 */
[C---:B------:R-:W-:Y:S01]  /*1440*/  FMUL R4, R5.reuse, R4 ;  /* 0x0000000405047220 */ /* 0x040fe20000400000 */
[C---:B------:R-:W-:Y:S01]  /*1450*/  FMUL R10, R5.reuse, R10 ;  /* 0x0000000a050a7220 */ /* 0x040fe20000400000 */
[----:B------:R-:W-:Y:S01]  /*1460*/  FMUL R8, R5, R8 ;  /* 0x0000000805087220 */ /* 0x000fe20000400000 */
[----:B------:R-:W-:Y:S01]  /*1470*/  FFMA R0, R11, R42, R0 ;  /* 0x0000002a0b007223 */ /* 0x000fe20000000000 */
[----:B------:R-:W-:-:S02]  /*1480*/  HADD2.F32 R5, -RZ, R7.H1_H1 ;  /* 0x30000007ff057230 */ /* 0x000fc40000004100 */
[-C--:B------:R-:W-:Y:S01]  /*1490*/  FFMA R4, R17, R42.reuse, R4 ;  /* 0x0000002a11047223 */ /* 0x080fe20000000004 */
[----:B------:R-:W-:Y:S02]  /*14a0*/  HADD2.F32 R7, -RZ, R7.H0_H0 ;  /* 0x20000007ff077230 */ /* 0x000fe40000004100 */
[-C--:B------:R-:W-:Y:S01]  /*14b0*/  FFMA R10, R13, R42.reuse, R10 ;  /* 0x0000002a0d0a7223 */ /* 0x080fe2000000000a */
[----:B------:R-:W-:Y:S02]  /*14c0*/  HADD2.F32 R9, -RZ, R6.H1_H1 ;  /* 0x30000006ff097230 */ /* 0x000fe40000004100 */
[----:B------:R-:W-:Y:S01]  /*14d0*/  FFMA R8, R19, R42, R8 ;  /* 0x0000002a13087223 */ /* 0x000fe20000000008 */
[----:B------:R-:W-:Y:S02]  /*14e0*/  HADD2.F32 R11, -RZ, R6.H0_H0 ;  /* 0x20000006ff0b7230 */ /* 0x000fe40000004100 */
[----:B------:R-:W-:Y:S01]  /*14f0*/  FADD R0, R0, R5 ;  /* 0x0000000500007221 */ /* 0x000fe20000000000 */
[----:B------:R-:W-:Y:S01]  /*1500*/  FADD R4, R4, R7 ;  /* 0x0000000704047221 */ /* 0x000fe20000000000 */
[----:B------:R-:W-:Y:S01]  /*1510*/  FADD R9, R10, R9 ;  /* 0x000000090a097221 */ /* 0x000fe20000000000 */
[----:B------:R-:W-:-:S02]  /*1520*/  FADD R8, R8, R11 ;  /* 0x0000000b08087221 */ /* 0x000fc40000000000 */
[----:B------:R-:W-:Y:S02]  /*1530*/  FSEL R11, R0, RZ, P0 ;  /* 0x000000ff000b7208 */ /* 0x000fe40000000000 */
[----:B------:R-:W-:Y:S02]  /*1540*/  FSEL R10, R4, RZ, P0 ;  /* 0x000000ff040a7208 */ /* 0x000fe40000000000 */
[----:B------:R-:W-:Y:S02]  /*1550*/  FSEL R9, R9, RZ, P0 ;  /* 0x000000ff09097208 */ /* 0x000fe40000000000 */
[----:B------:R-:W-:Y:S01]  /*1560*/  FSEL R8, R8, RZ, P0 ;  /* 0x000000ff08087208 */ /* 0x000fe20000000000 */
[----:B------:R-:W-:Y:S06]  /*1570*/  @P1 EXIT ;  /* 0x000000000000194d */ /* 0x000fec0003800000 */
[----:B------:R-:W-:Y:S01]  /*1580*/  REDG.E.ADD.F32x4.FTZ.RN.STRONG.GPU desc[UR6][R2.64+0x2000], R8 ;  /* 0x00200008020079a6 */ /* 0x000fe2000c10f786 */
[----:B------:R-:W-:Y:S05]  /*1590*/  EXIT ;  /* 0x000000000000794d */ /* 0x000fea0003800000 */
.L_x_2:
[----:B------:R-:W-:-:S00]  /*15a0*/  BRA `(.L_x_2) ;  /* 0xfffffffc00fc7947 */ /* 0x000fc0000383ffff */
[----:B------:R-:W-:-:S00]  /*15b0*/  NOP ;  /* 0x0000000000007918 */ /* 0x000fc00000000000 */
        /* <DEDUP_REMOVED lines=12> */
.L_x_3:


//--------------------- .nv.global.init           --------------------------
	.section	.nv.global.init,"aw",@progbits
.nv.global.init:
	.type		assertFunc_0,@object
	.size		assertFunc_0,(assertMessage_0 - assertFunc_0)
assertFunc_0:
        /*0000*/ 	.byte	0x75, 0x6e, 0x6b, 0x6e, 0x6f, 0x77, 0x6e, 0x00
	.type		assertMessage_0,@object
	.size		assertMessage_0,(assertFile_0 - assertMessage_0)
assertMessage_0:
        /*0008*/ 	.byte	0x69, 0x6e, 0x64, 0x65, 0x78, 0x20, 0x6f, 0x75, 0x74, 0x20, 0x6f, 0x66, 0x20, 0x62, 0x6f, 0x75
        /*0018*/ 	.byte	0x6e, 0x64, 0x73, 0x3a, 0x20, 0x30, 0x20, 0x3c, 0x3d, 0x20, 0x74, 0x6d, 0x70, 0x34, 0x39, 0x20
        /*0028*/ 	.byte	0x3c, 0x20, 0x31, 0x32, 0x38, 0x32, 0x35, 0x36, 0x00
	.type		assertFile_0,@object
	.size		assertFile_0,(.L_1 - assertFile_0)
assertFile_0:
        /*0031*/ 	.byte	0x2e, 0x2f, 0x6c, 0x6f, 0x63, 0x61, 0x6c, 0x5f, 0x63, 0x61, 0x63, 0x68, 0x65, 0x2f, 0x37, 0x70
        /*0041*/ 	.byte	0x2f, 0x63, 0x37, 0x70, 0x62, 0x67, 0x33, 0x6c, 0x32, 0x70, 0x6b, 0x76, 0x71, 0x74, 0x65, 0x66
        /*0051*/ 	.byte	0x37, 0x6d, 0x6e, 0x70, 0x72, 0x72, 0x65, 0x70, 0x6f, 0x61, 0x74, 0x34, 0x71, 0x6c, 0x61, 0x78
        /*0061*/ 	.byte	0x66, 0x66, 0x69, 0x6d, 0x6b, 0x62, 0x6f, 0x32, 0x64, 0x67, 0x37, 0x74, 0x65, 0x35, 0x74, 0x72
        /*0071*/ 	.byte	0x74, 0x67, 0x6c, 0x6c, 0x6d, 0x2e, 0x70, 0x79, 0x00
.L_1:


//--------------------- .nv.shared.triton_red_fused__to_copy_add_div_embedding_dense_backward_mul_pow_sum_13 --------------------------
	.section	.nv.shared.triton_red_fused__to_copy_add_div_embedding_dense_backward_mul_pow_sum_13,"aw",@nobits
	.sectionflags	@""
	.align	16
	.zero		1024


//--------------------- .nv.constant0.triton_red_fused__to_copy_add_div_embedding_dense_backward_mul_pow_sum_13 --------------------------
	.section	.nv.constant0.triton_red_fused__to_copy_add_div_embedding_dense_backward_mul_pow_sum_13,"a",@progbits
	.sectionflags	@""
	.align	4
.nv.constant0.triton_red_fused__to_copy_add_div_embedding_dense_backward_mul_pow_sum_13:
	.zero		616


//--------------------- SYMBOLS --------------------------

	.type		__assertfail,@function
